//
// Generated by NVIDIA NVVM Compiler
//
// Compiler Build ID: CL-36424714
// Cuda compilation tools, release 13.0, V13.0.88
// Based on NVVM 20.0.0
//

.version 9.0
.target sm_100
.address_size 64

	// .globl	_Z12argmaxKernelPKfPhiii

.visible .entry _Z12argmaxKernelPKfPhiii(
	.param .u64 .ptr .align 1 _Z12argmaxKernelPKfPhiii_param_0,
	.param .u64 .ptr .align 1 _Z12argmaxKernelPKfPhiii_param_1,
	.param .u32 _Z12argmaxKernelPKfPhiii_param_2,
	.param .u32 _Z12argmaxKernelPKfPhiii_param_3,
	.param .u32 _Z12argmaxKernelPKfPhiii_param_4
)
{
	.reg .pred 	%p<42>;
	.reg .b16 	%rs<5>;
	.reg .b32 	%r<130>;
	.reg .b32 	%f<70>;
	.reg .b64 	%rd<45>;

	ld.param.u64 	%rd3, [_Z12argmaxKernelPKfPhiii_param_0];
	ld.param.u64 	%rd4, [_Z12argmaxKernelPKfPhiii_param_1];
	ld.param.u32 	%r42, [_Z12argmaxKernelPKfPhiii_param_2];
	ld.param.u32 	%r45, [_Z12argmaxKernelPKfPhiii_param_3];
	ld.param.u32 	%r44, [_Z12argmaxKernelPKfPhiii_param_4];
	mov.u32 	%r46, %ctaid.x;
	mov.u32 	%r47, %ntid.x;
	mov.u32 	%r48, %tid.x;
	mad.lo.s32 	%r1, %r46, %r47, %r48;
	mov.u32 	%r49, %ctaid.y;
	mov.u32 	%r50, %ntid.y;
	mov.u32 	%r51, %tid.y;
	mad.lo.s32 	%r52, %r49, %r50, %r51;
	setp.ge.s32 	%p1, %r1, %r44;
	setp.ge.s32 	%p2, %r52, %r45;
	or.pred  	%p3, %p1, %p2;
	@%p3 bra 	$L__BB0_17;
	cvta.to.global.u64 	%rd1, %rd3;
	mad.lo.s32 	%r3, %r44, %r52, %r1;
	setp.lt.s32 	%p4, %r42, 2;
	mov.b16 	%rs4, 0;
	@%p4 bra 	$L__BB0_16;
	mul.wide.s32 	%rd5, %r3, 4;
	add.s64 	%rd2, %rd1, %rd5;
	ld.global.f32 	%f67, [%rd2];
	mul.lo.s32 	%r4, %r44, %r45;
	add.s32 	%r5, %r42, -1;
	add.s32 	%r56, %r42, -2;
	and.b32  	%r6, %r5, 15;
	setp.lt.u32 	%p5, %r56, 15;
	mov.b32 	%r129, 0;
	mov.b32 	%r120, 1;
	@%p5 bra 	$L__BB0_6;
	and.b32  	%r7, %r5, -16;
	shl.b32 	%r8, %r4, 4;
	mov.b32 	%r114, 0;
	mul.wide.s32 	%rd8, %r4, 4;
	mov.u32 	%r113, %r4;
	mov.u32 	%r129, %r114;
$L__BB0_4:
	.pragma "nounroll";
	add.s32 	%r58, %r114, 1;
	mul.wide.s32 	%rd6, %r113, 4;
	add.s64 	%rd7, %rd2, %rd6;
	ld.global.f32 	%f11, [%rd7];
	setp.gt.f32 	%p6, %f11, %f67;
	selp.f32 	%f12, %f11, %f67, %p6;
	selp.b32 	%r59, %r58, %r129, %p6;
	add.s64 	%rd9, %rd7, %rd8;
	ld.global.f32 	%f13, [%rd9];
	setp.gt.f32 	%p7, %f13, %f12;
	selp.f32 	%f14, %f13, %f12, %p7;
	add.s32 	%r60, %r114, 2;
	selp.b32 	%r61, %r60, %r59, %p7;
	add.s64 	%rd10, %rd9, %rd8;
	ld.global.f32 	%f15, [%rd10];
	setp.gt.f32 	%p8, %f15, %f14;
	selp.f32 	%f16, %f15, %f14, %p8;
	add.s32 	%r62, %r114, 3;
	selp.b32 	%r63, %r62, %r61, %p8;
	add.s64 	%rd11, %rd10, %rd8;
	ld.global.f32 	%f17, [%rd11];
	setp.gt.f32 	%p9, %f17, %f16;
	selp.f32 	%f18, %f17, %f16, %p9;
	add.s32 	%r64, %r114, 4;
	selp.b32 	%r65, %r64, %r63, %p9;
	add.s64 	%rd12, %rd11, %rd8;
	ld.global.f32 	%f19, [%rd12];
	setp.gt.f32 	%p10, %f19, %f18;
	selp.f32 	%f20, %f19, %f18, %p10;
	add.s32 	%r66, %r114, 5;
	selp.b32 	%r67, %r66, %r65, %p10;
	add.s64 	%rd13, %rd12, %rd8;
	ld.global.f32 	%f21, [%rd13];
	setp.gt.f32 	%p11, %f21, %f20;
	selp.f32 	%f22, %f21, %f20, %p11;
	add.s32 	%r68, %r114, 6;
	selp.b32 	%r69, %r68, %r67, %p11;
	add.s64 	%rd14, %rd13, %rd8;
	ld.global.f32 	%f23, [%rd14];
	setp.gt.f32 	%p12, %f23, %f22;
	selp.f32 	%f24, %f23, %f22, %p12;
	add.s32 	%r70, %r114, 7;
	selp.b32 	%r71, %r70, %r69, %p12;
	add.s64 	%rd15, %rd14, %rd8;
	ld.global.f32 	%f25, [%rd15];
	setp.gt.f32 	%p13, %f25, %f24;
	selp.f32 	%f26, %f25, %f24, %p13;
	add.s32 	%r72, %r114, 8;
	selp.b32 	%r73, %r72, %r71, %p13;
	add.s64 	%rd16, %rd15, %rd8;
	ld.global.f32 	%f27, [%rd16];
	setp.gt.f32 	%p14, %f27, %f26;
	selp.f32 	%f28, %f27, %f26, %p14;
	add.s32 	%r74, %r114, 9;
	selp.b32 	%r75, %r74, %r73, %p14;
	add.s64 	%rd17, %rd16, %rd8;
	ld.global.f32 	%f29, [%rd17];
	setp.gt.f32 	%p15, %f29, %f28;
	selp.f32 	%f30, %f29, %f28, %p15;
	add.s32 	%r76, %r114, 10;
	selp.b32 	%r77, %r76, %r75, %p15;
	add.s64 	%rd18, %rd17, %rd8;
	ld.global.f32 	%f31, [%rd18];
	setp.gt.f32 	%p16, %f31, %f30;
	selp.f32 	%f32, %f31, %f30, %p16;
	add.s32 	%r78, %r114, 11;
	selp.b32 	%r79, %r78, %r77, %p16;
	add.s64 	%rd19, %rd18, %rd8;
	ld.global.f32 	%f33, [%rd19];
	setp.gt.f32 	%p17, %f33, %f32;
	selp.f32 	%f34, %f33, %f32, %p17;
	add.s32 	%r80, %r114, 12;
	selp.b32 	%r81, %r80, %r79, %p17;
	add.s64 	%rd20, %rd19, %rd8;
	ld.global.f32 	%f35, [%rd20];
	setp.gt.f32 	%p18, %f35, %f34;
	selp.f32 	%f36, %f35, %f34, %p18;
	add.s32 	%r82, %r114, 13;
	selp.b32 	%r83, %r82, %r81, %p18;
	add.s64 	%rd21, %rd20, %rd8;
	ld.global.f32 	%f37, [%rd21];
	setp.gt.f32 	%p19, %f37, %f36;
	selp.f32 	%f38, %f37, %f36, %p19;
	add.s32 	%r84, %r114, 14;
	selp.b32 	%r85, %r84, %r83, %p19;
	add.s64 	%rd22, %rd21, %rd8;
	ld.global.f32 	%f39, [%rd22];
	setp.gt.f32 	%p20, %f39, %f38;
	selp.f32 	%f40, %f39, %f38, %p20;
	add.s32 	%r86, %r114, 15;
	selp.b32 	%r87, %r86, %r85, %p20;
	add.s64 	%rd23, %rd22, %rd8;
	ld.global.f32 	%f41, [%rd23];
	setp.gt.f32 	%p21, %f41, %f40;
	selp.f32 	%f67, %f41, %f40, %p21;
	add.s32 	%r114, %r114, 16;
	selp.b32 	%r129, %r114, %r87, %p21;
	add.s32 	%r113, %r113, %r8;
	setp.ne.s32 	%p22, %r114, %r7;
	@%p22 bra 	$L__BB0_4;
	add.s32 	%r120, %r114, 1;
$L__BB0_6:
	setp.eq.s32 	%p23, %r6, 0;
	@%p23 bra 	$L__BB0_15;
	and.b32  	%r19, %r5, 7;
	setp.lt.u32 	%p24, %r6, 8;
	@%p24 bra 	$L__BB0_9;
	mul.lo.s32 	%r89, %r4, %r120;
	mul.wide.s32 	%rd24, %r89, 4;
	add.s64 	%rd25, %rd2, %rd24;
	ld.global.f32 	%f42, [%rd25];
	setp.gt.f32 	%p25, %f42, %f67;
	selp.f32 	%f43, %f42, %f67, %p25;
	selp.b32 	%r90, %r120, %r129, %p25;
	add.s32 	%r91, %r120, 1;
	mul.wide.s32 	%rd26, %r4, 4;
	add.s64 	%rd27, %rd25, %rd26;
	ld.global.f32 	%f44, [%rd27];
	setp.gt.f32 	%p26, %f44, %f43;
	selp.f32 	%f45, %f44, %f43, %p26;
	selp.b32 	%r92, %r91, %r90, %p26;
	add.s32 	%r93, %r120, 2;
	add.s64 	%rd28, %rd27, %rd26;
	ld.global.f32 	%f46, [%rd28];
	setp.gt.f32 	%p27, %f46, %f45;
	selp.f32 	%f47, %f46, %f45, %p27;
	selp.b32 	%r94, %r93, %r92, %p27;
	add.s32 	%r95, %r120, 3;
	add.s64 	%rd29, %rd28, %rd26;
	ld.global.f32 	%f48, [%rd29];
	setp.gt.f32 	%p28, %f48, %f47;
	selp.f32 	%f49, %f48, %f47, %p28;
	selp.b32 	%r96, %r95, %r94, %p28;
	add.s32 	%r97, %r120, 4;
	add.s64 	%rd30, %rd29, %rd26;
	ld.global.f32 	%f50, [%rd30];
	setp.gt.f32 	%p29, %f50, %f49;
	selp.f32 	%f51, %f50, %f49, %p29;
	selp.b32 	%r98, %r97, %r96, %p29;
	add.s32 	%r99, %r120, 5;
	add.s64 	%rd31, %rd30, %rd26;
	ld.global.f32 	%f52, [%rd31];
	setp.gt.f32 	%p30, %f52, %f51;
	selp.f32 	%f53, %f52, %f51, %p30;
	selp.b32 	%r100, %r99, %r98, %p30;
	add.s32 	%r101, %r120, 6;
	add.s64 	%rd32, %rd31, %rd26;
	ld.global.f32 	%f54, [%rd32];
	setp.gt.f32 	%p31, %f54, %f53;
	selp.f32 	%f55, %f54, %f53, %p31;
	selp.b32 	%r102, %r101, %r100, %p31;
	add.s32 	%r103, %r120, 7;
	add.s64 	%rd33, %rd32, %rd26;
	ld.global.f32 	%f56, [%rd33];
	setp.gt.f32 	%p32, %f56, %f55;
	selp.f32 	%f67, %f56, %f55, %p32;
	selp.b32 	%r129, %r103, %r102, %p32;
	add.s32 	%r120, %r120, 8;
$L__BB0_9:
	setp.eq.s32 	%p33, %r19, 0;
	@%p33 bra 	$L__BB0_15;
	and.b32  	%r25, %r5, 3;
	setp.lt.u32 	%p34, %r19, 4;
	@%p34 bra 	$L__BB0_12;
	mul.lo.s32 	%r105, %r4, %r120;
	mul.wide.s32 	%rd34, %r105, 4;
	add.s64 	%rd35, %rd2, %rd34;
	ld.global.f32 	%f57, [%rd35];
	setp.gt.f32 	%p35, %f57, %f67;
	selp.f32 	%f58, %f57, %f67, %p35;
	selp.b32 	%r106, %r120, %r129, %p35;
	add.s32 	%r107, %r120, 1;
	mul.wide.s32 	%rd36, %r4, 4;
	add.s64 	%rd37, %rd35, %rd36;
	ld.global.f32 	%f59, [%rd37];
	setp.gt.f32 	%p36, %f59, %f58;
	selp.f32 	%f60, %f59, %f58, %p36;
	selp.b32 	%r108, %r107, %r106, %p36;
	add.s32 	%r109, %r120, 2;
	add.s64 	%rd38, %rd37, %rd36;
	ld.global.f32 	%f61, [%rd38];
	setp.gt.f32 	%p37, %f61, %f60;
	selp.f32 	%f62, %f61, %f60, %p37;
	selp.b32 	%r110, %r109, %r108, %p37;
	add.s32 	%r111, %r120, 3;
	add.s64 	%rd39, %rd38, %rd36;
	ld.global.f32 	%f63, [%rd39];
	setp.gt.f32 	%p38, %f63, %f62;
	selp.f32 	%f67, %f63, %f62, %p38;
	selp.b32 	%r129, %r111, %r110, %p38;
	add.s32 	%r120, %r120, 4;
$L__BB0_12:
	setp.eq.s32 	%p39, %r25, 0;
	@%p39 bra 	$L__BB0_15;
	mul.lo.s32 	%r112, %r120, %r44;
	mul.lo.s32 	%r126, %r112, %r45;
	neg.s32 	%r125, %r25;
$L__BB0_14:
	.pragma "nounroll";
	mul.wide.s32 	%rd40, %r126, 4;
	add.s64 	%rd41, %rd2, %rd40;
	ld.global.f32 	%f64, [%rd41];
	setp.gt.f32 	%p40, %f64, %f67;
	selp.f32 	%f67, %f64, %f67, %p40;
	selp.b32 	%r129, %r120, %r129, %p40;
	add.s32 	%r120, %r120, 1;
	add.s32 	%r126, %r126, %r4;
	add.s32 	%r125, %r125, 1;
	setp.ne.s32 	%p41, %r125, 0;
	@%p41 bra 	$L__BB0_14;
$L__BB0_15:
	cvt.u16.u32 	%rs4, %r129;
$L__BB0_16:
	cvt.s64.s32 	%rd42, %r3;
	cvta.to.global.u64 	%rd43, %rd4;
	add.s64 	%rd44, %rd43, %rd42;
	st.global.u8 	[%rd44], %rs4;
$L__BB0_17:
	ret;

}


// ===== COMPILED SASS (sm_100) =====

	.target	sm_100

	.elftype	@"ET_EXEC"


//--------------------- .note.nv.tkinfo           --------------------------
	.section	.note.nv.tkinfo,"",@"SHT_NOTE"
	.sectionflags	@"SHF_NOTE_NV_TKINFO"
	.tkinfo
        /*0018*/ 	.word	0x00000002
        /*0030*/ 	.string	""
        /*0030*/ 	.string	"ptxas"
        /*0030*/ 	.string	"Cuda compilation tools, release 13.0, V13.0.88"
        /*0030*/ 	.string	"Build cuda_13.0.r13.0/compiler.36424714_0"
        /*0030*/ 	.string	"-arch sm_100 -m 64 "



//--------------------- .note.nv.cuinfo           --------------------------
	.section	.note.nv.cuinfo,"",@"SHT_NOTE"
	.sectionflags	@"SHF_NOTE_NV_CUINFO"
        /*0018*/ 	.short	0x0002
        /*001a*/ 	.short	0x0064
        /*001c*/ 	.short	0x0082
	.zero		2


//--------------------- .nv.info                  --------------------------
	.section	.nv.info,"",@"SHT_CUDA_INFO"
	.align	4


	//----- nvinfo : EIATTR_REGCOUNT
	.align		4
        /*0000*/ 	.byte	0x04, 0x2f
        /*0002*/ 	.short	(.L_1 - .L_0)
	.align		4
.L_0:
        /*0004*/ 	.word	index@(_Z12argmaxKernelPKfPhiii)
        /*0008*/ 	.word	0x00000020


	//----- nvinfo : EIATTR_FRAME_SIZE
	.align		4
.L_1:
        /*000c*/ 	.byte	0x04, 0x11
        /*000e*/ 	.short	(.L_3 - .L_2)
	.align		4
.L_2:
        /*0010*/ 	.word	index@(_Z12argmaxKernelPKfPhiii)
        /*0014*/ 	.word	0x00000000


	//----- nvinfo : EIATTR_MIN_STACK_SIZE
	.align		4
.L_3:
        /*0018*/ 	.byte	0x04, 0x12
        /*001a*/ 	.short	(.L_5 - .L_4)
	.align		4
.L_4:
        /*001c*/ 	.word	index@(_Z12argmaxKernelPKfPhiii)
        /*0020*/ 	.word	0x00000000
.L_5:


//--------------------- .nv.compat                --------------------------
	.section	.nv.compat,"",@"SHT_CUDA_COMPAT_INFO"
	.align	4
        /*0000*/ 	.byte	0x02, 0x09, 0x00, 0x00, 0x02, 0x02, 0x01, 0x00, 0x02, 0x05, 0x05, 0x00, 0x03, 0x07, 0x01, 0x01
        /*0010*/ 	.byte	0x02, 0x03, 0x00, 0x00, 0x02, 0x06, 0x01, 0x00, 0x04, 0x0b, 0x08, 0x00, 0x09, 0x00, 0x00, 0x00
        /*0020*/ 	.byte	0x00, 0x00, 0x00, 0x00


//--------------------- .nv.info._Z12argmaxKernelPKfPhiii --------------------------
	.section	.nv.info._Z12argmaxKernelPKfPhiii,"",@"SHT_CUDA_INFO"
	.sectionflags	@""
	.align	4


	//----- nvinfo : EIATTR_CUDA_API_VERSION
	.align		4
        /*0000*/ 	.byte	0x04, 0x37
        /*0002*/ 	.short	(.L_7 - .L_6)
.L_6:
        /*0004*/ 	.word	0x00000082


	//----- nvinfo : EIATTR_KPARAM_INFO
	.align		4
.L_7:
        /*0008*/ 	.byte	0x04, 0x17
        /*000a*/ 	.short	(.L_9 - .L_8)
.L_8:
        /*000c*/ 	.word	0x00000000
        /*0010*/ 	.short	0x0004
        /*0012*/ 	.short	0x0018
        /*0014*/ 	.byte	0x00, 0xf0, 0x11, 0x00


	//----- nvinfo : EIATTR_KPARAM_INFO
	.align		4
.L_9:
        /*0018*/ 	.byte	0x04, 0x17
        /*001a*/ 	.short	(.L_11 - .L_10)
.L_10:
        /*001c*/ 	.word	0x00000000
        /*0020*/ 	.short	0x0003
        /*0022*/ 	.short	0x0014
        /*0024*/ 	.byte	0x00, 0xf0, 0x11, 0x00


	//----- nvinfo : EIATTR_KPARAM_INFO
	.align		4
.L_11:
        /*0028*/ 	.byte	0x04, 0x17
        /*002a*/ 	.short	(.L_13 - .L_12)
.L_12:
        /*002c*/ 	.word	0x00000000
        /*0030*/ 	.short	0x0002
        /*0032*/ 	.short	0x0010
        /*0034*/ 	.byte	0x00, 0xf0, 0x11, 0x00


	//----- nvinfo : EIATTR_KPARAM_INFO
	.align		4
.L_13:
        /*0038*/ 	.byte	0x04, 0x17
        /*003a*/ 	.short	(.L_15 - .L_14)
.L_14:
        /*003c*/ 	.word	0x00000000
        /*0040*/ 	.short	0x0001
        /*0042*/ 	.short	0x0008
        /*0044*/ 	.byte	0x00, 0xf5, 0x21, 0x00


	//----- nvinfo : EIATTR_KPARAM_INFO
	.align		4
.L_15:
        /*0048*/ 	.byte	0x04, 0x17
        /*004a*/ 	.short	(.L_17 - .L_16)
.L_16:
        /*004c*/ 	.word	0x00000000
        /*0050*/ 	.short	0x0000
        /*0052*/ 	.short	0x0000
        /*0054*/ 	.byte	0x00, 0xf5, 0x21, 0x00


	//----- nvinfo : EIATTR_SPARSE_MMA_MASK
	.align		4
.L_17:
        /*0058*/ 	.byte	0x03, 0x50
        /*005a*/ 	.short	0x0000


	//----- nvinfo : EIATTR_MAXREG_COUNT
	.align		4
        /*005c*/ 	.byte	0x03, 0x1b
        /*005e*/ 	.short	0x00ff


	//----- nvinfo : EIATTR_MERCURY_ISA_VERSION
	.align		4
        /*0060*/ 	.byte	0x03, 0x5f
        /*0062*/ 	.short	0x0101


	//----- nvinfo : EIATTR_VRC_CTA_INIT_COUNT
	.align		4
        /*0064*/ 	.byte	0x02, 0x4a
	.zero		1
	.zero		1


	//----- nvinfo : EIATTR_EXIT_INSTR_OFFSETS
	.align		4
        /*0068*/ 	.byte	0x04, 0x1c
        /*006a*/ 	.short	(.L_19 - .L_18)


	//   ....[0]....
.L_18:
        /*006c*/ 	.word	0x000000d0


	//   ....[1]....
        /*0070*/ 	.word	0x00000d50


	//----- nvinfo : EIATTR_CBANK_PARAM_SIZE
	.align		4
.L_19:
        /*0074*/ 	.byte	0x03, 0x19
        /*0076*/ 	.short	0x001c


	//----- nvinfo : EIATTR_PARAM_CBANK
	.align		4
        /*0078*/ 	.byte	0x04, 0x0a
        /*007a*/ 	.short	(.L_21 - .L_20)
	.align		4
.L_20:
        /*007c*/ 	.word	index@(.nv.constant0._Z12argmaxKernelPKfPhiii)
        /*0080*/ 	.short	0x0380
        /*0082*/ 	.short	0x001c


	//----- nvinfo : EIATTR_SW_WAR
	.align		4
.L_21:
        /*0084*/ 	.byte	0x04, 0x36
        /*0086*/ 	.short	(.L_23 - .L_22)
.L_22:
        /*0088*/ 	.word	0x00000008
.L_23:


//--------------------- .nv.callgraph             --------------------------
	.section	.nv.callgraph,"",@"SHT_CUDA_CALLGRAPH"
	.align	4
	.sectionentsize	8
	.align		4
        /*0000*/ 	.word	0x00000000
	.align		4
        /*0004*/ 	.word	0xffffffff
	.align		4
        /*0008*/ 	.word	0x00000000
	.align		4
        /*000c*/ 	.word	0xfffffffe
	.align		4
        /*0010*/ 	.word	0x00000000
	.align		4
        /*0014*/ 	.word	0xfffffffd
	.align		4
        /*0018*/ 	.word	0x00000000
	.align		4
        /*001c*/ 	.word	0xfffffffc


//--------------------- .text._Z12argmaxKernelPKfPhiii --------------------------
	.section	.text._Z12argmaxKernelPKfPhiii,"ax",@progbits
	.align	128
        .global         _Z12argmaxKernelPKfPhiii
        .type           _Z12argmaxKernelPKfPhiii,@function
        .size           _Z12argmaxKernelPKfPhiii,(.L_x_7 - _Z12argmaxKernelPKfPhiii)
        .other          _Z12argmaxKernelPKfPhiii,@"STO_CUDA_ENTRY STV_DEFAULT"
_Z12argmaxKernelPKfPhiii:
.text._Z12argmaxKernelPKfPhiii:
[----:B------:R-:W-:Y:S01]  /*0000*/  LDC R1, c[0x0][0x37c] ;  /* 0x0000df00ff017b82 */ /* 0x000fe20000000800 */
[----:B------:R-:W0:Y:S07]  /*0010*/  S2R R5, SR_TID.Y ;  /* 0x0000000000057919 */ /* 0x000e2e0000002200 */
[----:B------:R-:W1:Y:S01]  /*0020*/  LDC R3, c[0x0][0x360] ;  /* 0x0000d800ff037b82 */ /* 0x000e620000000800 */
[----:B------:R-:W2:Y:S01]  /*0030*/  LDCU UR7, c[0x0][0x394] ;  /* 0x00007280ff0777ac */ /* 0x000ea20008000800 */
[----:B------:R-:W1:Y:S06]  /*0040*/  S2R R4, SR_TID.X ;  /* 0x0000000000047919 */ /* 0x000e6c0000002100 */
[----:B------:R-:W0:Y:S08]  /*0050*/  S2UR UR5, SR_CTAID.Y ;  /* 0x00000000000579c3 */ /* 0x000e300000002600 */
[----:B------:R-:W0:Y:S08]  /*0060*/  LDC R2, c[0x0][0x364] ;  /* 0x0000d900ff027b82 */ /* 0x000e300000000800 */
[----:B------:R-:W1:Y:S08]  /*0070*/  S2UR UR4, SR_CTAID.X ;  /* 0x00000000000479c3 */ /* 0x000e700000002500 */
[----:B------:R-:W3:Y:S01]  /*0080*/  LDC R0, c[0x0][0x398] ;  /* 0x0000e600ff007b82 */ /* 0x000ee20000000800 */
[----:B0-----:R-:W-:-:S05]  /*0090*/  IMAD R2, R2, UR5, R5 ;  /* 0x0000000502027c24 */ /* 0x001fca000f8e0205 */
[----:B--2---:R-:W-:Y:S01]  /*00a0*/  ISETP.GE.AND P0, PT, R2, UR7, PT ;  /* 0x0000000702007c0c */ /* 0x004fe2000bf06270 */
[----:B-1----:R-:W-:-:S05]  /*00b0*/  IMAD R3, R3, UR4, R4 ;  /* 0x0000000403037c24 */ /* 0x002fca000f8e0204 */
[----:B---3--:R-:W-:-:S13]  /*00c0*/  ISETP.GE.OR P0, PT, R3, R0, P0 ;  /* 0x000000000300720c */ /* 0x008fda0000706670 */
[----:B------:R-:W-:Y:S05]  /*00d0*/  @P0 EXIT ;  /* 0x000000000000094d */ /* 0x000fea0003800000 */
[----:B------:R-:W0:Y:S01]  /*00e0*/  LDCU UR5, c[0x0][0x390] ;  /* 0x00007200ff0577ac */ /* 0x000e220008000800 */
[--C-:B------:R-:W-:Y:S01]  /*00f0*/  IMAD R2, R2, R0, R3.reuse ;  /* 0x0000000002027224 */ /* 0x100fe200078e0203 */
[----:B------:R-:W-:Y:S01]  /*0100*/  PRMT R3, RZ, 0x7610, R3 ;  /* 0x00007610ff037816 */ /* 0x000fe20000000003 */
[----:B------:R-:W1:Y:S01]  /*0110*/  LDCU.64 UR8, c[0x0][0x358] ;  /* 0x00006b00ff0877ac */ /* 0x000e620008000a00 */
[----:B0-----:R-:W-:-:S09]  /*0120*/  UISETP.GE.AND UP0, UPT, UR5, 0x2, UPT ;  /* 0x000000020500788c */ /* 0x001fd2000bf06270 */
[----:B-1----:R-:W-:Y:S05]  /*0130*/  BRA.U !UP0, `(.L_x_0) ;  /* 0x0000000908f47547 */ /* 0x002fea000b800000 */
[----:B------:R-:W0:Y:S02]  /*0140*/  LDC.64 R14, c[0x0][0x380] ;  /* 0x0000e000ff0e7b82 */ /* 0x000e240000000a00 */
[----:B0-----:R-:W-:-:S05]  /*0150*/  IMAD.WIDE R14, R2, 0x4, R14 ;  /* 0x00000004020e7825 */ /* 0x001fca00078e020e */
[----:B------:R0:W5:Y:S01]  /*0160*/  LDG.E R6, desc[UR8][R14.64] ;  /* 0x000000080e067981 */ /* 0x000162000c1e1900 */
[----:B------:R-:W-:Y:S01]  /*0170*/  UIADD3 UR4, UPT, UPT, UR5, -0x1, URZ ;  /* 0xffffffff05047890 */ /* 0x000fe2000fffe0ff */
[----:B------:R-:W-:Y:S01]  /*0180*/  IMAD R4, R0, UR7, RZ ;  /* 0x0000000700047c24 */ /* 0x000fe2000f8e02ff */
[----:B------:R-:W-:Y:S01]  /*0190*/  UIADD3 UR5, UPT, UPT, UR5, -0x2, URZ ;  /* 0xfffffffe05057890 */ /* 0x000fe2000fffe0ff */
[----:B------:R-:W-:Y:S01]  /*01a0*/  IMAD.MOV.U32 R3, RZ, RZ, RZ ;  /* 0x000000ffff037224 */ /* 0x000fe200078e00ff */
[----:B------:R-:W-:Y:S01]  /*01b0*/  ULOP3.LUT UR6, UR4, 0xf, URZ, 0xc0, !UPT ;  /* 0x0000000f04067892 */ /* 0x000fe2000f8ec0ff */
[----:B------:R-:W-:Y:S01]  /*01c0*/  IMAD.MOV.U32 R5, RZ, RZ, 0x1 ;  /* 0x00000001ff057424 */ /* 0x000fe200078e00ff */
[----:B------:R-:W-:-:S09]  /*01d0*/  UISETP.GE.U32.AND UP0, UPT, UR5, 0xf, UPT ;  /* 0x0000000f0500788c */ /* 0x000fd2000bf06070 */
[----:B0-----:R-:W-:Y:S05]  /*01e0*/  BRA.U !UP0, `(.L_x_1) ;  /* 0x0000000508647547 */ /* 0x001fea000b800000 */
[----:B------:R-:W-:Y:S01]  /*01f0*/  IMAD.MOV.U32 R5, RZ, RZ, RZ ;  /* 0x000000ffff057224 */ /* 0x000fe200078e00ff */
[----:B------:R-:W-:Y:S01]  /*0200*/  ULOP3.LUT UR5, UR4, 0xfffffff0, URZ, 0xc0, !UPT ;  /* 0xfffffff004057892 */ /* 0x000fe2000f8ec0ff */
[----:B------:R-:W-:Y:S02]  /*0210*/  IMAD.MOV.U32 R7, RZ, RZ, R4 ;  /* 0x000000ffff077224 */ /* 0x000fe400078e0004 */
[----:B------:R-:W-:-:S09]  /*0220*/  IMAD.MOV.U32 R3, RZ, RZ, RZ ;  /* 0x000000ffff037224 */ /* 0x000fd200078e00ff */
.L_x_2:
[----:B------:R-:W-:-:S05]  /*0230*/  IMAD.WIDE R10, R7, 0x4, R14 ;  /* 0x00000004070a7825 */ /* 0x000fca00078e020e */
[----:B------:R0:W2:Y:S01]  /*0240*/  LDG.E R9, desc[UR8][R10.64] ;  /* 0x000000080a097981 */ /* 0x0000a2000c1e1900 */
[----:B------:R-:W-:-:S05]  /*0250*/  IMAD.WIDE R12, R4, 0x4, R10 ;  /* 0x00000004040c7825 */ /* 0x000fca00078e020a */
[----:B------:R-:W3:Y:S01]  /*0260*/  LDG.E R8, desc[UR8][R12.64] ;  /* 0x000000080c087981 */ /* 0x000ee2000c1e1900 */
[----:B------:R-:W-:-:S05]  /*0270*/  IMAD.WIDE R18, R4, 0x4, R12 ;  /* 0x0000000404127825 */ /* 0x000fca00078e020c */
[----:B------:R-:W4:Y:S01]  /*0280*/  LDG.E R27, desc[UR8][R18.64] ;  /* 0x00000008121b7981 */ /* 0x000f22000c1e1900 */
[----:B------:R-:W-:-:S05]  /*0290*/  IMAD.WIDE R20, R4, 0x4, R18 ;  /* 0x0000000404147825 */ /* 0x000fca00078e0212 */
[----:B------:R-:W4:Y:S01]  /*02a0*/  LDG.E R26, desc[UR8][R20.64] ;  /* 0x00000008141a7981 */ /* 0x000f22000c1e1900 */
[----:B0-----:R-:W-:-:S05]  /*02b0*/  IMAD.WIDE R10, R4, 0x4, R20 ;  /* 0x00000004040a7825 */ /* 0x001fca00078e0214 */
[----:B------:R-:W4:Y:S01]  /*02c0*/  LDG.E R25, desc[UR8][R10.64] ;  /* 0x000000080a197981 */ /* 0x000f22000c1e1900 */
[----:B------:R-:W-:-:S05]  /*02d0*/  IMAD.WIDE R28, R4, 0x4, R10 ;  /* 0x00000004041c7825 */ /* 0x000fca00078e020a */
[----:B------:R0:W4:Y:S02]  /*02e0*/  LDG.E R24, desc[UR8][R28.64] ;  /* 0x000000081c187981 */ /* 0x000124000c1e1900 */
[----:B0-----:R-:W-:-:S05]  /*02f0*/  IMAD.WIDE R28, R4, 0x4, R28 ;  /* 0x00000004041c7825 */ /* 0x001fca00078e021c */
[----:B------:R-:W4:Y:S01]  /*0300*/  LDG.E R23, desc[UR8][R28.64] ;  /* 0x000000081c177981 */ /* 0x000f22000c1e1900 */
[----:B------:R-:W-:-:S05]  /*0310*/  IMAD.WIDE R16, R4, 0x4, R28 ;  /* 0x0000000404107825 */ /* 0x000fca00078e021c */
[----:B------:R-:W4:Y:S01]  /*0320*/  LDG.E R22, desc[UR8][R16.64] ;  /* 0x0000000810167981 */ /* 0x000f22000c1e1900 */
[----:B------:R-:W-:-:S05]  /*0330*/  IMAD.WIDE R18, R4, 0x4, R16 ;  /* 0x0000000404127825 */ /* 0x000fca00078e0210 */
        /* <DEDUP_REMOVED lines=13> */
[----:B------:R-:W-:-:S06]  /*0410*/  IMAD.WIDE R20, R4, 0x4, R18 ;  /* 0x0000000404147825 */ /* 0x000fcc00078e0212 */
[----:B------:R-:W4:Y:S01]  /*0420*/  LDG.E R20, desc[UR8][R20.64] ;  /* 0x0000000814147981 */ /* 0x000f22000c1e1900 */
[----:B------:R-:W-:Y:S01]  /*0430*/  IMAD R7, R4, 0x10, R7 ;  /* 0x0000001004077824 */ /* 0x000fe200078e0207 */
[----:B--2--5:R-:W-:-:S04]  /*0440*/  FSETP.GT.AND P2, PT, R9, R6, PT ;  /* 0x000000060900720b */ /* 0x024fc80003f44000 */
[----:B------:R-:W-:-:S04]  /*0450*/  FSEL R9, R9, R6, P2 ;  /* 0x0000000609097208 */ /* 0x000fc80001000000 */
[----:B---3--:R-:W-:-:S04]  /*0460*/  FSETP.GT.AND P3, PT, R8, R9, PT ;  /* 0x000000090800720b */ /* 0x008fc80003f64000 */
[----:B------:R-:W-:Y:S01]  /*0470*/  FSEL R8, R8, R9, P3 ;  /* 0x0000000908087208 */ /* 0x000fe20001800000 */
[----:B------:R-:W-:-:S03]  /*0480*/  @P2 VIADD R3, R5, 0x1 ;  /* 0x0000000105032836 */ /* 0x000fc60000000000 */
[----:B----4-:R-:W-:-:S04]  /*0490*/  FSETP.GT.AND P1, PT, R27, R8, PT ;  /* 0x000000081b00720b */ /* 0x010fc80003f24000 */
[----:B------:R-:W-:Y:S01]  /*04a0*/  FSEL R27, R27, R8, P1 ;  /* 0x000000081b1b7208 */ /* 0x000fe20000800000 */
[----:B------:R-:W-:-:S03]  /*04b0*/  @P3 VIADD R3, R5, 0x2 ;  /* 0x0000000205033836 */ /* 0x000fc60000000000 */
[----:B------:R-:W-:-:S04]  /*04c0*/  FSETP.GT.AND P6, PT, R26, R27, PT ;  /* 0x0000001b1a00720b */ /* 0x000fc80003fc4000 */
[----:B------:R-:W-:Y:S02]  /*04d0*/  FSEL R26, R26, R27, P6 ;  /* 0x0000001b1a1a7208 */ /* 0x000fe40003000000 */
[----:B------:R-:W-:Y:S02]  /*04e0*/  @P1 IADD3 R3, PT, PT, R5, 0x3, RZ ;  /* 0x0000000305031810 */ /* 0x000fe40007ffe0ff */
[----:B------:R-:W-:-:S04]  /*04f0*/  FSETP.GT.AND P5, PT, R25, R26, PT ;  /* 0x0000001a1900720b */ /* 0x000fc80003fa4000 */
[----:B------:R-:W-:Y:S01]  /*0500*/  FSEL R25, R25, R26, P5 ;  /* 0x0000001a19197208 */ /* 0x000fe20002800000 */
[----:B------:R-:W-:-:S03]  /*0510*/  @P6 VIADD R3, R5, 0x4 ;  /* 0x0000000405036836 */ /* 0x000fc60000000000 */
        /* <DEDUP_REMOVED lines=27> */
[----:B------:R-:W-:-:S05]  /*06d0*/  FSETP.GT.AND P1, PT, R16, R29, PT ;  /* 0x0000001d1000720b */ /* 0x000fca0003f24000 */
[----:B------:R-:W-:Y:S01]  /*06e0*/  @P2 VIADD R3, R5, 0xe ;  /* 0x0000000e05032836 */ /* 0x000fe20000000000 */
[----:B------:R-:W-:-:S04]  /*06f0*/  FSEL R29, R16, R29, P1 ;  /* 0x0000001d101d7208 */ /* 0x000fc80000800000 */
[----:B------:R-:W-:-:S04]  /*0700*/  FSETP.GT.AND P0, PT, R20, R29, PT ;  /* 0x0000001d1400720b */ /* 0x000fc80003f04000 */
[----:B------:R-:W-:Y:S01]  /*0710*/  FSEL R6, R20, R29, P0 ;  /* 0x0000001d14067208 */ /* 0x000fe20000000000 */
[C---:B------:R-:W-:Y:S01]  /*0720*/  @P1 VIADD R3, R5.reuse, 0xf ;  /* 0x0000000f05031836 */ /* 0x040fe20000000000 */
[----:B------:R-:W-:-:S04]  /*0730*/  IADD3 R5, PT, PT, R5, 0x10, RZ ;  /* 0x0000001005057810 */ /* 0x000fc80007ffe0ff */
[C---:B------:R-:W-:Y:S02]  /*0740*/  ISETP.NE.AND P1, PT, R5.reuse, UR5, PT ;  /* 0x0000000505007c0c */ /* 0x040fe4000bf25270 */
[----:B------:R-:W-:-:S11]  /*0750*/  SEL R3, R5, R3, P0 ;  /* 0x0000000305037207 */ /* 0x000fd60000000000 */
[----:B------:R-:W-:Y:S05]  /*0760*/  @P1 BRA `(.L_x_2) ;  /* 0xfffffff800b01947 */ /* 0x000fea000383ffff */
[----:B------:R-:W-:-:S07]  /*0770*/  VIADD R5, R5, 0x1 ;  /* 0x0000000105057836 */ /* 0x000fce0000000000 */
.L_x_1:
[----:B------:R-:W-:-:S09]  /*0780*/  UISETP.NE.AND UP0, UPT, UR6, URZ, UPT ;  /* 0x000000ff0600728c */ /* 0x000fd2000bf05270 */
[----:B------:R-:W-:Y:S05]  /*0790*/  BRA.U !UP0, `(.L_x_0) ;  /* 0x00000005085c7547 */ /* 0x000fea000b800000 */
[----:B------:R-:W-:Y:S02]  /*07a0*/  UISETP.GE.U32.AND UP0, UPT, UR6, 0x8, UPT ;  /* 0x000000080600788c */ /* 0x000fe4000bf06070 */
[----:B------:R-:W-:-:S04]  /*07b0*/  ULOP3.LUT UR5, UR4, 0x7, URZ, 0xc0, !UPT ;  /* 0x0000000704057892 */ /* 0x000fc8000f8ec0ff */
[----:B------:R-:W-:-:S03]  /*07c0*/  UISETP.NE.AND UP1, UPT, UR5, URZ, UPT ;  /* 0x000000ff0500728c */ /* 0x000fc6000bf25270 */
[----:B------:R-:W-:Y:S08]  /*07d0*/  BRA.U !UP0, `(.L_x_3) ;  /* 0x0000000108a87547 */ /* 0x000ff0000b800000 */
[----:B------:R-:W-:-:S04]  /*07e0*/  IMAD R11, R4, R5, RZ ;  /* 0x00000005040b7224 */ /* 0x000fc800078e02ff */
[----:B------:R-:W-:-:S05]  /*07f0*/  IMAD.WIDE R10, R11, 0x4, R14 ;  /* 0x000000040b0a7825 */ /* 0x000fca00078e020e */
[----:B------:R0:W2:Y:S01]  /*0800*/  LDG.E R7, desc[UR8][R10.64] ;  /* 0x000000080a077981 */ /* 0x0000a2000c1e1900 */
[----:B------:R-:W-:-:S05]  /*0810*/  IMAD.WIDE R12, R4, 0x4, R10 ;  /* 0x00000004040c7825 */ /* 0x000fca00078e020a */
[----:B------:R1:W3:Y:S01]  /*0820*/  LDG.E R8, desc[UR8][R12.64] ;  /* 0x000000080c087981 */ /* 0x0002e2000c1e1900 */
[----:B------:R-:W-:-:S05]  /*0830*/  IMAD.WIDE R16, R4, 0x4, R12 ;  /* 0x0000000404107825 */ /* 0x000fca00078e020c */
[----:B------:R-:W4:Y:S01]  /*0840*/  LDG.E R9, desc[UR8][R16.64] ;  /* 0x0000000810097981 */ /* 0x000f22000c1e1900 */
[----:B------:R-:W-:-:S05]  /*0850*/  IMAD.WIDE R18, R4, 0x4, R16 ;  /* 0x0000000404127825 */ /* 0x000fca00078e0210 */
[----:B------:R-:W4:Y:S01]  /*0860*/  LDG.E R25, desc[UR8][R18.64] ;  /* 0x0000000812197981 */ /* 0x000f22000c1e1900 */
[----:B------:R-:W-:-:S05]  /*0870*/  IMAD.WIDE R20, R4, 0x4, R18 ;  /* 0x0000000404147825 */ /* 0x000fca00078e0212 */
[----:B------:R-:W4:Y:S01]  /*0880*/  LDG.E R27, desc[UR8][R20.64] ;  /* 0x00000008141b7981 */ /* 0x000f22000c1e1900 */
[----:B------:R-:W-:-:S05]  /*0890*/  IMAD.WIDE R22, R4, 0x4, R20 ;  /* 0x0000000404167825 */ /* 0x000fca00078e0214 */
[----:B------:R-:W4:Y:S01]  /*08a0*/  LDG.E R29, desc[UR8][R22.64] ;  /* 0x00000008161d7981 */ /* 0x000f22000c1e1900 */
[----:B0-----:R-:W-:-:S05]  /*08b0*/  IMAD.WIDE R10, R4, 0x4, R22 ;  /* 0x00000004040a7825 */ /* 0x001fca00078e0216 */
[----:B------:R-:W4:Y:S01]  /*08c0*/  LDG.E R24, desc[UR8][R10.64] ;  /* 0x000000080a187981 */ /* 0x000f22000c1e1900 */
[----:B-1----:R-:W-:-:S06]  /*08d0*/  IMAD.WIDE R12, R4, 0x4, R10 ;  /* 0x00000004040c7825 */ /* 0x002fcc00078e020a */
[----:B------:R-:W4:Y:S01]  /*08e0*/  LDG.E R13, desc[UR8][R12.64] ;  /* 0x000000080c0d7981 */ /* 0x000f22000c1e1900 */
[----:B--2--5:R-:W-:-:S04]  /*08f0*/  FSETP.GT.AND P2, PT, R7, R6, PT ;  /* 0x000000060700720b */ /* 0x024fc80003f44000 */
[----:B------:R-:W-:Y:S02]  /*0900*/  FSEL R7, R7, R6, P2 ;  /* 0x0000000607077208 */ /* 0x000fe40001000000 */
[----:B------:R-:W-:Y:S02]  /*0910*/  SEL R3, R5, R3, P2 ;  /* 0x0000000305037207 */ /* 0x000fe40001000000 */
[----:B---3--:R-:W-:-:S04]  /*0920*/  FSETP.GT.AND P3, PT, R8, R7, PT ;  /* 0x000000070800720b */ /* 0x008fc80003f64000 */
[----:B------:R-:W-:-:S04]  /*0930*/  FSEL R8, R8, R7, P3 ;  /* 0x0000000708087208 */ /* 0x000fc80001800000 */
[----:B----4-:R-:W-:-:S04]  /*0940*/  FSETP.GT.AND P4, PT, R9, R8, PT ;  /* 0x000000080900720b */ /* 0x010fc80003f84000 */
        /* <DEDUP_REMOVED lines=16> */
[----:B------:R-:W-:-:S08]  /*0a50*/  @P2 VIADD R3, R5, 0x6 ;  /* 0x0000000605032836 */ /* 0x000fd00000000000 */
[C---:B------:R-:W-:Y:S02]  /*0a60*/  @P3 VIADD R3, R5.reuse, 0x7 ;  /* 0x0000000705033836 */ /* 0x040fe40000000000 */
[----:B------:R-:W-:-:S07]  /*0a70*/  VIADD R5, R5, 0x8 ;  /* 0x0000000805057836 */ /* 0x000fce0000000000 */
.L_x_3:
[----:B------:R-:W-:Y:S05]  /*0a80*/  BRA.U !UP1, `(.L_x_0) ;  /* 0x0000000109a07547 */ /* 0x000fea000b800000 */
[----:B------:R-:W-:Y:S02]  /*0a90*/  UISETP.GE.U32.AND UP0, UPT, UR5, 0x4, UPT ;  /* 0x000000040500788c */ /* 0x000fe4000bf06070 */
[----:B------:R-:W-:-:S04]  /*0aa0*/  ULOP3.LUT UR4, UR4, 0x3, URZ, 0xc0, !UPT ;  /* 0x0000000304047892 */ /* 0x000fc8000f8ec0ff */
[----:B------:R-:W-:-:S03]  /*0ab0*/  UISETP.NE.AND UP1, UPT, UR4, URZ, UPT ;  /* 0x000000ff0400728c */ /* 0x000fc6000bf25270 */
[----:B------:R-:W-:Y:S08]  /*0ac0*/  BRA.U !UP0, `(.L_x_4) ;  /* 0x0000000108587547 */ /* 0x000ff0000b800000 */
[----:B------:R-:W-:-:S04]  /*0ad0*/  IMAD R9, R4, R5, RZ ;  /* 0x0000000504097224 */ /* 0x000fc800078e02ff */
[----:B------:R-:W-:-:S05]  /*0ae0*/  IMAD.WIDE R8, R9, 0x4, R14 ;  /* 0x0000000409087825 */ /* 0x000fca00078e020e */
[----:B------:R-:W2:Y:S01]  /*0af0*/  LDG.E R7, desc[UR8][R8.64] ;  /* 0x0000000808077981 */ /* 0x000ea2000c1e1900 */
[----:B------:R-:W-:-:S05]  /*0b00*/  IMAD.WIDE R10, R4, 0x4, R8 ;  /* 0x00000004040a7825 */ /* 0x000fca00078e0208 */
[----:B------:R-:W3:Y:S01]  /*0b10*/  LDG.E R19, desc[UR8][R10.64] ;  /* 0x000000080a137981 */ /* 0x000ee2000c1e1900 */
[----:B------:R-:W-:-:S05]  /*0b20*/  IMAD.WIDE R12, R4, 0x4, R10 ;  /* 0x00000004040c7825 */ /* 0x000fca00078e020a */
[----:B------:R-:W4:Y:S01]  /*0b30*/  LDG.E R21, desc[UR8][R12.64] ;  /* 0x000000080c157981 */ /* 0x000f22000c1e1900 */
[----:B------:R-:W-:-:S06]  /*0b40*/  IMAD.WIDE R16, R4, 0x4, R12 ;  /* 0x0000000404107825 */ /* 0x000fcc00078e020c */
        /* <DEDUP_REMOVED lines=10> */
[----:B------:R-:W-:Y:S02]  /*0bf0*/  FSEL R6, R17, R6, P3 ;  /* 0x0000000611067208 */ /* 0x000fe40001800000 */
[----:B------:R-:W-:-:S07]  /*0c00*/  @P2 IADD3 R3, PT, PT, R5, 0x2, RZ ;  /* 0x0000000205032810 */ /* 0x000fce0007ffe0ff */
[C---:B------:R-:W-:Y:S02]  /*0c10*/  @P3 VIADD R3, R5.reuse, 0x3 ;  /* 0x0000000305033836 */ /* 0x040fe40000000000 */
[----:B------:R-:W-:-:S07]  /*0c20*/  VIADD R5, R5, 0x4 ;  /* 0x0000000405057836 */ /* 0x000fce0000000000 */
.L_x_4:
[----:B------:R-:W-:Y:S05]  /*0c30*/  BRA.U !UP1, `(.L_x_0) ;  /* 0x0000000109347547 */ /* 0x000fea000b800000 */
[----:B------:R-:W-:Y:S01]  /*0c40*/  IMAD R0, R5, R0, RZ ;  /* 0x0000000005007224 */ /* 0x000fe200078e02ff */
[----:B------:R-:W-:-:S03]  /*0c50*/  UIADD3 UR4, UPT, UPT, -UR4, URZ, URZ ;  /* 0x000000ff04047290 */ /* 0x000fc6000fffe1ff */
[----:B------:R-:W-:-:S09]  /*0c60*/  IMAD R7, R0, UR7, RZ ;  /* 0x0000000700077c24 */ /* 0x000fd2000f8e02ff */
.L_x_5:
[----:B------:R-:W-:-:S06]  /*0c70*/  IMAD.WIDE R8, R7, 0x4, R14 ;  /* 0x0000000407087825 */ /* 0x000fcc00078e020e */
[----:B------:R-:W2:Y:S01]  /*0c80*/  LDG.E R9, desc[UR8][R8.64] ;  /* 0x0000000808097981 */ /* 0x000ea2000c1e1900 */
[----:B------:R-:W-:Y:S01]  /*0c90*/  UIADD3 UR4, UPT, UPT, UR4, 0x1, URZ ;  /* 0x0000000104047890 */ /* 0x000fe2000fffe0ff */
[----:B------:R-:W-:-:S03]  /*0ca0*/  IMAD.IADD R7, R4, 0x1, R7 ;  /* 0x0000000104077824 */ /* 0x000fc600078e0207 */
[----:B------:R-:W-:Y:S01]  /*0cb0*/  UISETP.NE.AND UP0, UPT, UR4, URZ, UPT ;  /* 0x000000ff0400728c */ /* 0x000fe2000bf05270 */
[----:B--2--5:R-:W-:-:S04]  /*0cc0*/  FSETP.GT.AND P0, PT, R9, R6, PT ;  /* 0x000000060900720b */ /* 0x024fc80003f04000 */
[C---:B------:R-:W-:Y:S01]  /*0cd0*/  SEL R3, R5.reuse, R3, P0 ;  /* 0x0000000305037207 */ /* 0x040fe20000000000 */
[----:B------:R-:W-:Y:S01]  /*0ce0*/  VIADD R5, R5, 0x1 ;  /* 0x0000000105057836 */ /* 0x000fe20000000000 */
[----:B------:R-:W-:Y:S02]  /*0cf0*/  FSEL R6, R9, R6, P0 ;  /* 0x0000000609067208 */ /* 0x000fe40000000000 */
[----:B------:R-:W-:Y:S05]  /*0d00*/  BRA.U UP0, `(.L_x_5) ;  /* 0xfffffffd00d87547 */ /* 0x000fea000b83ffff */
.L_x_0:
[----:B------:R-:W0:Y:S02]  /*0d10*/  LDCU.64 UR4, c[0x0][0x388] ;  /* 0x00007100ff0477ac */ /* 0x000e240008000a00 */
[----:B0-----:R-:W-:-:S04]  /*0d20*/  IADD3 R4, P0, PT, R2, UR4, RZ ;  /* 0x0000000402047c10 */ /* 0x001fc8000ff1e0ff */
[----:B------:R-:W-:-:S05]  /*0d30*/  LEA.HI.X.SX32 R5, R2, UR5, 0x1, P0 ;  /* 0x0000000502057c11 */ /* 0x000fca00080f0eff */
[----:B------:R-:W-:Y:S01]  /*0d40*/  STG.E.U8 desc[UR8][R4.64], R3 ;  /* 0x0000000304007986 */ /* 0x000fe2000c101108 */
[----:B------:R-:W-:Y:S05]  /*0d50*/  EXIT ;  /* 0x000000000000794d */ /* 0x000fea0003800000 */
.L_x_6:
[----:B------:R-:W-:-:S00]  /*0d60*/  BRA `(.L_x_6) ;  /* 0xfffffffc00fc7947 */ /* 0x000fc0000383ffff */
[----:B------:R-:W-:-:S00]  /*0d70*/  NOP ;  /* 0x0000000000007918 */ /* 0x000fc00000000000 */
        /* <DEDUP_REMOVED lines=8> */
.L_x_7:


//--------------------- .nv.shared.reserved.0     --------------------------
	.section	.nv.shared.reserved.0,"aw",@nobits
	.weak		__nv_reservedSMEM_offset_0_alias
	.size		__nv_reservedSMEM_offset_0_alias, 0, 64
	.other		__nv_reservedSMEM_offset_0_alias,@"STO_CUDA_RESERVED_SHARED STV_DEFAULT"
__nv_reservedSMEM_offset_0_alias:
	.zero		0
	.zero		64


//--------------------- .nv.constant0._Z12argmaxKernelPKfPhiii --------------------------
	.section	.nv.constant0._Z12argmaxKernelPKfPhiii,"a",@progbits
	.sectionflags	@""
	.align	4
.nv.constant0._Z12argmaxKernelPKfPhiii:
	.zero		924


//--------------------- SYMBOLS --------------------------

	.type		.nv.reservedSmem.offset0,@object
	.size		.nv.reservedSmem.offset0,0x4
